//
// Generated by NVIDIA NVVM Compiler
//
// Compiler Build ID: CL-36424714
// Cuda compilation tools, release 13.0, V13.0.88
// Based on NVVM 20.0.0
//

.version 9.0
.target sm_100
.address_size 64

	// .globl	_Z9calculatePiS_S_

.visible .entry _Z9calculatePiS_S_(
	.param .u64 .ptr .align 1 _Z9calculatePiS_S__param_0,
	.param .u64 .ptr .align 1 _Z9calculatePiS_S__param_1,
	.param .u64 .ptr .align 1 _Z9calculatePiS_S__param_2
)
{
	.reg .b32 	%r<6>;
	.reg .b64 	%rd<11>;

	ld.param.u64 	%rd1, [_Z9calculatePiS_S__param_0];
	ld.param.u64 	%rd2, [_Z9calculatePiS_S__param_1];
	ld.param.u64 	%rd3, [_Z9calculatePiS_S__param_2];
	cvta.to.global.u64 	%rd4, %rd3;
	cvta.to.global.u64 	%rd5, %rd2;
	cvta.to.global.u64 	%rd6, %rd1;
	mov.u32 	%r1, %tid.x;
	mul.wide.u32 	%rd7, %r1, 4;
	add.s64 	%rd8, %rd6, %rd7;
	ld.global.u32 	%r2, [%rd8];
	add.s64 	%rd9, %rd5, %rd7;
	ld.global.u32 	%r3, [%rd9];
	add.s32 	%r4, %r2, %r3;
	mad.lo.s32 	%r5, %r4, 3, 6;
	add.s64 	%rd10, %rd4, %rd7;
	st.global.u32 	[%rd10], %r5;
	ret;

}


// ===== COMPILED SASS (sm_100) =====

	.target	sm_100

	.elftype	@"ET_EXEC"


//--------------------- .note.nv.tkinfo           --------------------------
	.section	.note.nv.tkinfo,"",@"SHT_NOTE"
	.sectionflags	@"SHF_NOTE_NV_TKINFO"
	.tkinfo
        /*0018*/ 	.word	0x00000002
        /*0030*/ 	.string	""
        /*0030*/ 	.string	"ptxas"
        /*0030*/ 	.string	"Cuda compilation tools, release 13.0, V13.0.88"
        /*0030*/ 	.string	"Build cuda_13.0.r13.0/compiler.36424714_0"
        /*0030*/ 	.string	"-arch sm_100 -m 64 "



//--------------------- .note.nv.cuinfo           --------------------------
	.section	.note.nv.cuinfo,"",@"SHT_NOTE"
	.sectionflags	@"SHF_NOTE_NV_CUINFO"
        /*0018*/ 	.short	0x0002
        /*001a*/ 	.short	0x0064
        /*001c*/ 	.short	0x0082
	.zero		2


//--------------------- .nv.info                  --------------------------
	.section	.nv.info,"",@"SHT_CUDA_INFO"
	.align	4


	//----- nvinfo : EIATTR_REGCOUNT
	.align		4
        /*0000*/ 	.byte	0x04, 0x2f
        /*0002*/ 	.short	(.L_1 - .L_0)
	.align		4
.L_0:
        /*0004*/ 	.word	index@(_Z9calculatePiS_S_)
        /*0008*/ 	.word	0x0000000e


	//----- nvinfo : EIATTR_FRAME_SIZE
	.align		4
.L_1:
        /*000c*/ 	.byte	0x04, 0x11
        /*000e*/ 	.short	(.L_3 - .L_2)
	.align		4
.L_2:
        /*0010*/ 	.word	index@(_Z9calculatePiS_S_)
        /*0014*/ 	.word	0x00000000


	//----- nvinfo : EIATTR_MIN_STACK_SIZE
	.align		4
.L_3:
        /*0018*/ 	.byte	0x04, 0x12
        /*001a*/ 	.short	(.L_5 - .L_4)
	.align		4
.L_4:
        /*001c*/ 	.word	index@(_Z9calculatePiS_S_)
        /*0020*/ 	.word	0x00000000
.L_5:


//--------------------- .nv.compat                --------------------------
	.section	.nv.compat,"",@"SHT_CUDA_COMPAT_INFO"
	.align	4
        /*0000*/ 	.byte	0x02, 0x09, 0x00, 0x00, 0x02, 0x02, 0x01, 0x00, 0x02, 0x05, 0x05, 0x00, 0x03, 0x07, 0x01, 0x01
        /*0010*/ 	.byte	0x02, 0x03, 0x00, 0x00, 0x02, 0x06, 0x01, 0x00, 0x04, 0x0b, 0x08, 0x00, 0x09, 0x00, 0x00, 0x00
        /*0020*/ 	.byte	0x00, 0x00, 0x00, 0x00


//--------------------- .nv.info._Z9calculatePiS_S_ --------------------------
	.section	.nv.info._Z9calculatePiS_S_,"",@"SHT_CUDA_INFO"
	.sectionflags	@""
	.align	4


	//----- nvinfo : EIATTR_CUDA_API_VERSION
	.align		4
        /*0000*/ 	.byte	0x04, 0x37
        /*0002*/ 	.short	(.L_7 - .L_6)
.L_6:
        /*0004*/ 	.word	0x00000082


	//----- nvinfo : EIATTR_KPARAM_INFO
	.align		4
.L_7:
        /*0008*/ 	.byte	0x04, 0x17
        /*000a*/ 	.short	(.L_9 - .L_8)
.L_8:
        /*000c*/ 	.word	0x00000000
        /*0010*/ 	.short	0x0002
        /*0012*/ 	.short	0x0010
        /*0014*/ 	.byte	0x00, 0xf5, 0x21, 0x00


	//----- nvinfo : EIATTR_KPARAM_INFO
	.align		4
.L_9:
        /*0018*/ 	.byte	0x04, 0x17
        /*001a*/ 	.short	(.L_11 - .L_10)
.L_10:
        /*001c*/ 	.word	0x00000000
        /*0020*/ 	.short	0x0001
        /*0022*/ 	.short	0x0008
        /*0024*/ 	.byte	0x00, 0xf5, 0x21, 0x00


	//----- nvinfo : EIATTR_KPARAM_INFO
	.align		4
.L_11:
        /*0028*/ 	.byte	0x04, 0x17
        /*002a*/ 	.short	(.L_13 - .L_12)
.L_12:
        /*002c*/ 	.word	0x00000000
        /*0030*/ 	.short	0x0000
        /*0032*/ 	.short	0x0000
        /*0034*/ 	.byte	0x00, 0xf5, 0x21, 0x00


	//----- nvinfo : EIATTR_SPARSE_MMA_MASK
	.align		4
.L_13:
        /*0038*/ 	.byte	0x03, 0x50
        /*003a*/ 	.short	0x0000


	//----- nvinfo : EIATTR_MAXREG_COUNT
	.align		4
        /*003c*/ 	.byte	0x03, 0x1b
        /*003e*/ 	.short	0x00ff


	//----- nvinfo : EIATTR_MERCURY_ISA_VERSION
	.align		4
        /*0040*/ 	.byte	0x03, 0x5f
        /*0042*/ 	.short	0x0101


	//----- nvinfo : EIATTR_VRC_CTA_INIT_COUNT
	.align		4
        /*0044*/ 	.byte	0x02, 0x4a
	.zero		1
	.zero		1


	//----- nvinfo : EIATTR_EXIT_INSTR_OFFSETS
	.align		4
        /*0048*/ 	.byte	0x04, 0x1c
        /*004a*/ 	.short	(.L_15 - .L_14)


	//   ....[0]....
.L_14:
        /*004c*/ 	.word	0x000000f0


	//----- nvinfo : EIATTR_CBANK_PARAM_SIZE
	.align		4
.L_15:
        /*0050*/ 	.byte	0x03, 0x19
        /*0052*/ 	.short	0x0018


	//----- nvinfo : EIATTR_PARAM_CBANK
	.align		4
        /*0054*/ 	.byte	0x04, 0x0a
        /*0056*/ 	.short	(.L_17 - .L_16)
	.align		4
.L_16:
        /*0058*/ 	.word	index@(.nv.constant0._Z9calculatePiS_S_)
        /*005c*/ 	.short	0x0380
        /*005e*/ 	.short	0x0018


	//----- nvinfo : EIATTR_SW_WAR
	.align		4
.L_17:
        /*0060*/ 	.byte	0x04, 0x36
        /*0062*/ 	.short	(.L_19 - .L_18)
.L_18:
        /*0064*/ 	.word	0x00000008
.L_19:


//--------------------- .nv.callgraph             --------------------------
	.section	.nv.callgraph,"",@"SHT_CUDA_CALLGRAPH"
	.align	4
	.sectionentsize	8
	.align		4
        /*0000*/ 	.word	0x00000000
	.align		4
        /*0004*/ 	.word	0xffffffff
	.align		4
        /*0008*/ 	.word	0x00000000
	.align		4
        /*000c*/ 	.word	0xfffffffe
	.align		4
        /*0010*/ 	.word	0x00000000
	.align		4
        /*0014*/ 	.word	0xfffffffd
	.align		4
        /*0018*/ 	.word	0x00000000
	.align		4
        /*001c*/ 	.word	0xfffffffc


//--------------------- .text._Z9calculatePiS_S_  --------------------------
	.section	.text._Z9calculatePiS_S_,"ax",@progbits
	.align	128
        .global         _Z9calculatePiS_S_
        .type           _Z9calculatePiS_S_,@function
        .size           _Z9calculatePiS_S_,(.L_x_1 - _Z9calculatePiS_S_)
        .other          _Z9calculatePiS_S_,@"STO_CUDA_ENTRY STV_DEFAULT"
_Z9calculatePiS_S_:
.text._Z9calculatePiS_S_:
[----:B------:R-:W-:Y:S01]  /*0000*/  LDC R1, c[0x0][0x37c] ;  /* 0x0000df00ff017b82 */ /* 0x000fe20000000800 */
[----:B------:R-:W0:Y:S07]  /*0010*/  S2R R9, SR_TID.X ;  /* 0x0000000000097919 */ /* 0x000e2e0000002100 */
[----:B------:R-:W0:Y:S01]  /*0020*/  LDC.64 R2, c[0x0][0x380] ;  /* 0x0000e000ff027b82 */ /* 0x000e220000000a00 */
[----:B------:R-:W1:Y:S07]  /*0030*/  LDCU.64 UR4, c[0x0][0x358] ;  /* 0x00006b00ff0477ac */ /* 0x000e6e0008000a00 */
[----:B------:R-:W2:Y:S08]  /*0040*/  LDC.64 R4, c[0x0][0x388] ;  /* 0x0000e200ff047b82 */ /* 0x000eb00000000a00 */
[----:B------:R-:W3:Y:S01]  /*0050*/  LDC.64 R6, c[0x0][0x390] ;  /* 0x0000e400ff067b82 */ /* 0x000ee20000000a00 */
[----:B0-----:R-:W-:-:S04]  /*0060*/  IMAD.WIDE.U32 R2, R9, 0x4, R2 ;  /* 0x0000000409027825 */ /* 0x001fc800078e0002 */
[C---:B--2---:R-:W-:Y:S02]  /*0070*/  IMAD.WIDE.U32 R4, R9.reuse, 0x4, R4 ;  /* 0x0000000409047825 */ /* 0x044fe400078e0004 */
[----:B-1----:R-:W2:Y:S04]  /*0080*/  LDG.E R2, desc[UR4][R2.64] ;  /* 0x0000000402027981 */ /* 0x002ea8000c1e1900 */
[----:B------:R-:W2:Y:S01]  /*0090*/  LDG.E R5, desc[UR4][R4.64] ;  /* 0x0000000404057981 */ /* 0x000ea2000c1e1900 */
[----:B------:R-:W-:Y:S02]  /*00a0*/  HFMA2 R11, -RZ, RZ, 0, 1.78813934326171875e-07 ;  /* 0x00000003ff0b7431 */ /* 0x000fe400000001ff */
[----:B---3--:R-:W-:Y:S01]  /*00b0*/  IMAD.WIDE.U32 R6, R9, 0x4, R6 ;  /* 0x0000000409067825 */ /* 0x008fe200078e0006 */
[----:B--2---:R-:W-:-:S05]  /*00c0*/  IADD3 R0, PT, PT, R2, R5, RZ ;  /* 0x0000000502007210 */ /* 0x004fca0007ffe0ff */
[----:B------:R-:W-:-:S05]  /*00d0*/  IMAD R9, R0, R11, 0x6 ;  /* 0x0000000600097424 */ /* 0x000fca00078e020b */
[----:B------:R-:W-:Y:S01]  /*00e0*/  STG.E desc[UR4][R6.64], R9 ;  /* 0x0000000906007986 */ /* 0x000fe2000c101904 */
[----:B------:R-:W-:Y:S05]  /*00f0*/  EXIT ;  /* 0x000000000000794d */ /* 0x000fea0003800000 */
.L_x_0:
[----:B------:R-:W-:-:S00]  /*0100*/  BRA `(.L_x_0) ;  /* 0xfffffffc00fc7947 */ /* 0x000fc0000383ffff */
[----:B------:R-:W-:-:S00]  /*0110*/  NOP ;  /* 0x0000000000007918 */ /* 0x000fc00000000000 */
        /* <DEDUP_REMOVED lines=14> */
.L_x_1:


//--------------------- .nv.shared.reserved.0     --------------------------
	.section	.nv.shared.reserved.0,"aw",@nobits
	.weak		__nv_reservedSMEM_offset_0_alias
	.size		__nv_reservedSMEM_offset_0_alias, 0, 64
	.other		__nv_reservedSMEM_offset_0_alias,@"STO_CUDA_RESERVED_SHARED STV_DEFAULT"
__nv_reservedSMEM_offset_0_alias:
	.zero		0
	.zero		64


//--------------------- .nv.constant0._Z9calculatePiS_S_ --------------------------
	.section	.nv.constant0._Z9calculatePiS_S_,"a",@progbits
	.sectionflags	@""
	.align	4
.nv.constant0._Z9calculatePiS_S_:
	.zero		920


//--------------------- SYMBOLS --------------------------

	.type		.nv.reservedSmem.offset0,@object
	.size		.nv.reservedSmem.offset0,0x4
